	.headerflags	@"EF_CUDA_TEXMODE_UNIFIED EF_CUDA_64BIT_ADDRESS EF_CUDA_ACCELERATORS EF_CUDA_SM90 EF_CUDA_VIRTUAL_SM(EF_CUDA_SM90)"
	.elftype	@"ET_EXEC"


//--------------------- .nv.info                  --------------------------
	.section	.nv.info,"",@"SHT_CUDA_INFO"
	.align	4


	//----- nvinfo : EIATTR_REGCOUNT
	.align		4
        /*0000*/ 	.byte	0x04, 0x2f
        /*0002*/ 	.short	(.L_3 - .L_2)
	.align		4
.L_2:
        /*0004*/ 	.word	index@(triton_poi_fused__native_batch_norm_legit_no_training_convolution_relu_3)
        /*0008*/ 	.word	0x00000016


	//----- nvinfo : EIATTR_MIN_STACK_SIZE
	.align		4
.L_3:
        /*000c*/ 	.byte	0x04, 0x12
        /*000e*/ 	.short	(.L_5 - .L_4)
	.align		4
.L_4:
        /*0010*/ 	.word	index@(triton_poi_fused__native_batch_norm_legit_no_training_convolution_relu_3)
        /*0014*/ 	.word	0x00000000


	//----- nvinfo : EIATTR_FRAME_SIZE
	.align		4
.L_5:
        /*0018*/ 	.byte	0x04, 0x11
        /*001a*/ 	.short	(.L_7 - .L_6)
	.align		4
.L_6:
        /*001c*/ 	.word	index@(triton_poi_fused__native_batch_norm_legit_no_training_convolution_relu_3)
        /*0020*/ 	.word	0x00000000


	//----- nvinfo : EIATTR_MIN_STACK_SIZE
	.align		4
.L_7:
        /*0024*/ 	.byte	0x04, 0x12
        /*0026*/ 	.short	(.L_9 - .L_8)
	.align		4
.L_8:
        /*0028*/ 	.word	index@(triton_poi_fused__native_batch_norm_legit_no_training_convolution_relu_3)
        /*002c*/ 	.word	0x00000000
.L_9:


//--------------------- .nv.info.triton_poi_fused__native_batch_norm_legit_no_training_convolution_relu_3 --------------------------
	.section	.nv.info.triton_poi_fused__native_batch_norm_legit_no_training_convolution_relu_3,"",@"SHT_CUDA_INFO"
	.sectionflags	@""
	.align	4


	//----- nvinfo : EIATTR_CUDA_API_VERSION
	.align		4
        /*0000*/ 	.byte	0x04, 0x37
        /*0002*/ 	.short	(.L_11 - .L_10)
.L_10:
        /*0004*/ 	.word	0x0000007c


	//----- nvinfo : EIATTR_KPARAM_INFO
	.align		4
.L_11:
        /*0008*/ 	.byte	0x04, 0x17
        /*000a*/ 	.short	(.L_13 - .L_12)
.L_12:
        /*000c*/ 	.word	0x00000000
        /*0010*/ 	.short	0x0007
        /*0012*/ 	.short	0x0038
        /*0014*/ 	.byte	0x00, 0xf0, 0x11, 0x00


	//----- nvinfo : EIATTR_KPARAM_INFO
	.align		4
.L_13:
        /*0018*/ 	.byte	0x04, 0x17
        /*001a*/ 	.short	(.L_15 - .L_14)
.L_14:
        /*001c*/ 	.word	0x00000000
        /*0020*/ 	.short	0x0006
        /*0022*/ 	.short	0x0030
        /*0024*/ 	.byte	0x00, 0xf4, 0x21, 0x00


	//----- nvinfo : EIATTR_KPARAM_INFO
	.align		4
.L_15:
        /*0028*/ 	.byte	0x04, 0x17
        /*002a*/ 	.short	(.L_17 - .L_16)
.L_16:
        /*002c*/ 	.word	0x00000000
        /*0030*/ 	.short	0x0005
        /*0032*/ 	.short	0x0028
        /*0034*/ 	.byte	0x00, 0xf4, 0x21, 0x00


	//----- nvinfo : EIATTR_KPARAM_INFO
	.align		4
.L_17:
        /*0038*/ 	.byte	0x04, 0x17
        /*003a*/ 	.short	(.L_19 - .L_18)
.L_18:
        /*003c*/ 	.word	0x00000000
        /*0040*/ 	.short	0x0004
        /*0042*/ 	.short	0x0020
        /*0044*/ 	.byte	0x00, 0xf4, 0x21, 0x00


	//----- nvinfo : EIATTR_KPARAM_INFO
	.align		4
.L_19:
        /*0048*/ 	.byte	0x04, 0x17
        /*004a*/ 	.short	(.L_21 - .L_20)
.L_20:
        /*004c*/ 	.word	0x00000000
        /*0050*/ 	.short	0x0003
        /*0052*/ 	.short	0x0018
        /*0054*/ 	.byte	0x00, 0xf4, 0x21, 0x00


	//----- nvinfo : EIATTR_KPARAM_INFO
	.align		4
.L_21:
        /*0058*/ 	.byte	0x04, 0x17
        /*005a*/ 	.short	(.L_23 - .L_22)
.L_22:
        /*005c*/ 	.word	0x00000000
        /*0060*/ 	.short	0x0002
        /*0062*/ 	.short	0x0010
        /*0064*/ 	.byte	0x00, 0xf4, 0x21, 0x00


	//----- nvinfo : EIATTR_KPARAM_INFO
	.align		4
.L_23:
        /*0068*/ 	.byte	0x04, 0x17
        /*006a*/ 	.short	(.L_25 - .L_24)
.L_24:
        /*006c*/ 	.word	0x00000000
        /*0070*/ 	.short	0x0001
        /*0072*/ 	.short	0x0008
        /*0074*/ 	.byte	0x00, 0xf4, 0x21, 0x00


	//----- nvinfo : EIATTR_KPARAM_INFO
	.align		4
.L_25:
        /*0078*/ 	.byte	0x04, 0x17
        /*007a*/ 	.short	(.L_27 - .L_26)
.L_26:
        /*007c*/ 	.word	0x00000000
        /*0080*/ 	.short	0x0000
        /*0082*/ 	.short	0x0000
        /*0084*/ 	.byte	0x00, 0xf4, 0x21, 0x00


	//----- nvinfo : EIATTR_SPARSE_MMA_MASK
	.align		4
.L_27:
        /*0088*/ 	.byte	0x03, 0x50
        /*008a*/ 	.short	0x0000


	//----- nvinfo : EIATTR_MAXREG_COUNT
	.align		4
        /*008c*/ 	.byte	0x03, 0x1b
        /*008e*/ 	.short	0x00ff


	//----- nvinfo : EIATTR_EXIT_INSTR_OFFSETS
	.align		4
        /*0090*/ 	.byte	0x04, 0x1c
        /*0092*/ 	.short	(.L_29 - .L_28)


	//   ....[0]....
.L_28:
        /*0094*/ 	.word	0x000003b0


	//----- nvinfo : EIATTR_REQNTID
	.align		4
.L_29:
        /*0098*/ 	.byte	0x04, 0x10
        /*009a*/ 	.short	(.L_31 - .L_30)
.L_30:
        /*009c*/ 	.word	0x00000100
        /*00a0*/ 	.word	0x00000001
        /*00a4*/ 	.word	0x00000001


	//----- nvinfo : EIATTR_CBANK_PARAM_SIZE
	.align		4
.L_31:
        /*00a8*/ 	.byte	0x03, 0x19
        /*00aa*/ 	.short	0x003c


	//----- nvinfo : EIATTR_PARAM_CBANK
	.align		4
        /*00ac*/ 	.byte	0x04, 0x0a
        /*00ae*/ 	.short	(.L_33 - .L_32)
	.align		4
.L_32:
        /*00b0*/ 	.word	index@(.nv.constant0.triton_poi_fused__native_batch_norm_legit_no_training_convolution_relu_3)
        /*00b4*/ 	.short	0x0210
        /*00b6*/ 	.short	0x003c


	//----- nvinfo : EIATTR_SW_WAR
	.align		4
.L_33:
        /*00b8*/ 	.byte	0x04, 0x36
        /*00ba*/ 	.short	(.L_35 - .L_34)
.L_34:
        /*00bc*/ 	.word	0x00000008
.L_35:


//--------------------- .nv.callgraph             --------------------------
	.section	.nv.callgraph,"",@"SHT_CUDA_CALLGRAPH"
	.align	4
	.sectionentsize	8
	.align		4
        /*0000*/ 	.word	0x00000000
	.align		4
        /*0004*/ 	.word	0xffffffff
	.align		4
        /*0008*/ 	.word	0x00000000
	.align		4
        /*000c*/ 	.word	0xfffffffe
	.align		4
        /*0010*/ 	.word	0x00000000
	.align		4
        /*0014*/ 	.word	0xfffffffd
	.align		4
        /*0018*/ 	.word	0x00000000
	.align		4
        /*001c*/ 	.word	0xfffffffc


//--------------------- .nv.constant4             --------------------------
	.section	.nv.constant4,"a",@progbits
	.align	8
	.align		8
.nv.constant4:
        /*0000*/ 	.dword	_$_str
	.align		8
        /*0008*/ 	.dword	_$_str_$_2


//--------------------- .text.triton_poi_fused__native_batch_norm_legit_no_training_convolution_relu_3 --------------------------
	.section	.text.triton_poi_fused__native_batch_norm_legit_no_training_convolution_relu_3,"ax",@progbits
	.align	128
        .global         triton_poi_fused__native_batch_norm_legit_no_training_convolution_relu_3
        .type           triton_poi_fused__native_batch_norm_legit_no_training_convolution_relu_3,@function
        .size           triton_poi_fused__native_batch_norm_legit_no_training_convolution_relu_3,(.L_x_1 - triton_poi_fused__native_batch_norm_legit_no_training_convolution_relu_3)
        .other          triton_poi_fused__native_batch_norm_legit_no_training_convolution_relu_3,@"STO_CUDA_ENTRY STV_DEFAULT"
triton_poi_fused__native_batch_norm_legit_no_training_convolution_relu_3:
.text.triton_poi_fused__native_batch_norm_legit_no_training_convolution_relu_3:
[----:B------:R-:W-:Y:S01]  /*0000*/  LDC R1, c[0x0][0x28] ;  /* 0x00000a00ff017b82 */ /* 0x000fe20000000800 */
[----:B------:R-:W1:Y:S07]  /*0010*/  S2R R0, SR_TID.X ;  /* 0x0000000000007919 */ /* 0x000e6e0000002100 */
[----:B------:R-:W2:Y:S01]  /*0020*/  LDC.64 R14, c[0x0][0x228] ;  /* 0x00008a00ff0e7b82 */ /* 0x000ea20000000a00 */
[----:B------:R-:W-:Y:S01]  /*0030*/  ULDC.64 UR4, c[0x0][0x208] ;  /* 0x0000820000047ab9 */ /* 0x000fe20000000a00 */
[----:B------:R-:W3:Y:S06]  /*0040*/  S2R R5, SR_CTAID.X ;  /* 0x0000000000057919 */ /* 0x000eec0000002500 */
[----:B------:R-:W4:Y:S08]  /*0050*/  LDC.64 R10, c[0x0][0x218] ;  /* 0x00008600ff0a7b82 */ /* 0x000f300000000a00 */
[----:B------:R-:W5:Y:S08]  /*0060*/  LDC.64 R12, c[0x0][0x220] ;  /* 0x00008800ff0c7b82 */ /* 0x000f700000000a00 */
[----:B------:R-:W5:Y:S01]  /*0070*/  LDC.64 R16, c[0x0][0x230] ;  /* 0x00008c00ff107b82 */ /* 0x000f620000000a00 */
[----:B-1----:R-:W-:-:S02]  /*0080*/  SHF.L.U32 R0, R0, 0x1, RZ ;  /* 0x0000000100007819 */ /* 0x002fc400000006ff */
[----:B---3--:R-:W-:Y:S02]  /*0090*/  SHF.R.S32.HI R3, RZ, 0x16, R5 ;  /* 0x00000016ff037819 */ /* 0x008fe40000011405 */
[----:B------:R-:W-:Y:S02]  /*00a0*/  LOP3.LUT R0, R0, 0x1fe, RZ, 0xc0, !PT ;  /* 0x000001fe00007812 */ /* 0x000fe400078ec0ff */
[----:B------:R-:W-:Y:S02]  /*00b0*/  SGXT R3, R3, 0x1 ;  /* 0x000000010303781a */ /* 0x000fe40000000200 */
[----:B------:R-:W-:Y:S02]  /*00c0*/  LEA R0, R5, R0, 0x9 ;  /* 0x0000000005007211 */ /* 0x000fe400078e48ff */
[----:B------:R-:W1:Y:S02]  /*00d0*/  LDC.64 R4, c[0x0][0x238] ;  /* 0x00008e00ff047b82 */ /* 0x000e640000000a00 */
[----:B------:R-:W-:-:S04]  /*00e0*/  LEA.HI R3, R3, R0, RZ, 0xc ;  /* 0x0000000003037211 */ /* 0x000fc800078f60ff */
[----:B------:R-:W-:-:S04]  /*00f0*/  SHF.R.S32.HI R3, RZ, 0xc, R3 ;  /* 0x0000000cff037819 */ /* 0x000fc80000011403 */
[----:B------:R-:W-:-:S04]  /*0100*/  LEA.HI R2, R3, R3, RZ, 0x4 ;  /* 0x0000000303027211 */ /* 0x000fc800078f20ff */
[----:B------:R-:W-:-:S04]  /*0110*/  LOP3.LUT R2, R2, 0xfffffff0, RZ, 0xc0, !PT ;  /* 0xfffffff002027812 */ /* 0x000fc800078ec0ff */
[----:B------:R-:W-:Y:S02]  /*0120*/  IADD3 R19, R3, -R2, RZ ;  /* 0x8000000203137210 */ /* 0x000fe40007ffe0ff */
[----:B------:R-:W3:Y:S03]  /*0130*/  LDC.64 R2, c[0x0][0x210] ;  /* 0x00008400ff027b82 */ /* 0x000ee60000000a00 */
[----:B--2---:R-:W-:-:S05]  /*0140*/  IMAD.WIDE R14, R19, 0x4, R14 ;  /* 0x00000004130e7825 */ /* 0x004fca00078e020e */
[----:B------:R2:W2:Y:S01]  /*0150*/  LDG.E.EL R18, desc[UR4][R14.64] ;  /* 0x000000040e127981 */ /* 0x0004a2000c2e1900 */
[----:B----4-:R-:W-:-:S04]  /*0160*/  IMAD.WIDE R10, R19, 0x4, R10 ;  /* 0x00000004130a7825 */ /* 0x010fc800078e020a */
[----:B-----5:R-:W-:Y:S01]  /*0170*/  IMAD.WIDE R12, R19, 0x4, R12 ;  /* 0x00000004130c7825 */ /* 0x020fe200078e020c */
[----:B------:R4:W5:Y:S04]  /*0180*/  LDG.E.EL R8, desc[UR4][R10.64] ;  /* 0x000000040a087981 */ /* 0x000968000c2e1900 */
[----:B------:R-:W5:Y:S01]  /*0190*/  LDG.E.EL R9, desc[UR4][R12.64] ;  /* 0x000000040c097981 */ /* 0x000f62000c2e1900 */
[----:B---3--:R-:W-:-:S05]  /*01a0*/  IMAD.WIDE R2, R0, 0x4, R2 ;  /* 0x0000000400027825 */ /* 0x008fca00078e0202 */
[----:B------:R-:W5:Y:S01]  /*01b0*/  LDG.E.64 R6, desc[UR4][R2.64] ;  /* 0x0000000402067981 */ /* 0x000f62000c1e1b00 */
[----:B0-2---:R-:W-:-:S04]  /*01c0*/  IMAD.WIDE R14, R19, 0x4, R16 ;  /* 0x00000004130e7825 */ /* 0x005fc800078e0210 */
[----:B-1----:R-:W-:Y:S02]  /*01d0*/  IMAD.WIDE R16, R19, 0x4, R4 ;  /* 0x0000000413107825 */ /* 0x002fe400078e0204 */
[----:B------:R-:W2:Y:S01]  /*01e0*/  LDG.E.EL R14, desc[UR4][R14.64] ;  /* 0x000000040e0e7981 */ /* 0x000ea2000c2e1900 */
[----:B----4-:R-:W-:Y:S01]  /*01f0*/  HFMA2.MMA R10, -RZ, RZ, 1.625, 0 ;  /* 0x3e800000ff0a7435 */ /* 0x010fe200000001ff */
[----:B------:R-:W0:Y:S02]  /*0200*/  LDC.64 R4, c[0x0][0x240] ;  /* 0x00009000ff047b82 */ /* 0x000e240000000a00 */
[----:B------:R-:W2:Y:S01]  /*0210*/  LDG.E.EL R17, desc[UR4][R16.64] ;  /* 0x0000000410117981 */ /* 0x000ea2000c2e1900 */
[----:B0-----:R-:W-:-:S04]  /*0220*/  IMAD.WIDE R4, R0, 0x4, R4 ;  /* 0x0000000400047825 */ /* 0x001fc800078e0204 */
[----:B------:R-:W-:-:S04]  /*0230*/  FADD R18, R18, 9.9999997473787516356e-06 ;  /* 0x3727c5ac12127421 */ /* 0x000fc80000000000 */
[----:B------:R-:W0:Y:S02]  /*0240*/  MUFU.SQRT R19, R18 ;  /* 0x0000001200137308 */ /* 0x000e240000002000 */
[C---:B0-----:R-:W-:Y:S02]  /*0250*/  FSETP.GT.AND P0, PT, R19.reuse, 8.50705917302346158658e+37, PT ;  /* 0x7e8000001300780b */ /* 0x041fe40003f04000 */
[----:B------:R-:W-:-:S11]  /*0260*/  FSETP.GEU.AND P1, PT, R19, 1.175494350822287508e-38, PT ;  /* 0x008000001300780b */ /* 0x000fd60003f2e000 */
[----:B------:R-:W-:-:S04]  /*0270*/  @P0 FMUL R19, R19, 0.25 ;  /* 0x3e80000013130820 */ /* 0x000fc80000400000 */
[----:B------:R-:W-:-:S06]  /*0280*/  @!P1 FMUL R19, R19, 16777216 ;  /* 0x4b80000013139820 */ /* 0x000fcc0000400000 */
[----:B------:R-:W0:Y:S01]  /*0290*/  MUFU.RCP R19, R19 ;  /* 0x0000001300137308 */ /* 0x000e220000001000 */
[----:B------:R-:W-:Y:S01]  /*02a0*/  FSEL R10, R10, 1, P0 ;  /* 0x3f8000000a0a7808 */ /* 0x000fe20000000000 */
[--C-:B-----5:R-:W-:Y:S01]  /*02b0*/  FADD R6, R6, R8.reuse ;  /* 0x0000000806067221 */ /* 0x120fe20000000000 */
[----:B------:R-:W-:-:S03]  /*02c0*/  FADD R7, R7, R8 ;  /* 0x0000000807077221 */ /* 0x000fc60000000000 */
[----:B------:R-:W-:Y:S01]  /*02d0*/  @!P1 FMUL R10, R10, 16777216 ;  /* 0x4b8000000a0a9820 */ /* 0x000fe20000400000 */
[C---:B------:R-:W-:Y:S01]  /*02e0*/  FADD R8, -R9.reuse, R6 ;  /* 0x0000000609087221 */ /* 0x040fe20000000100 */
[----:B------:R-:W-:Y:S02]  /*02f0*/  FADD R9, -R9, R7 ;  /* 0x0000000709097221 */ /* 0x000fe40000000100 */
[----:B0-----:R-:W-:-:S04]  /*0300*/  FMUL R10, R19, R10 ;  /* 0x0000000a130a7220 */ /* 0x001fc80000400000 */
[-C--:B------:R-:W-:Y:S01]  /*0310*/  FMUL R8, R8, R10.reuse ;  /* 0x0000000a08087220 */ /* 0x080fe20000400000 */
[----:B------:R-:W-:-:S03]  /*0320*/  FMUL R10, R9, R10 ;  /* 0x0000000a090a7220 */ /* 0x000fc60000400000 */
[C-C-:B--2---:R-:W-:Y:S01]  /*0330*/  FFMA R8, R14.reuse, R8, R17.reuse ;  /* 0x000000080e087223 */ /* 0x144fe20000000011 */
[----:B------:R-:W-:-:S04]  /*0340*/  FFMA R10, R14, R10, R17 ;  /* 0x0000000a0e0a7223 */ /* 0x000fc80000000011 */
[----:B------:R-:W-:Y:S02]  /*0350*/  FSETP.GEU.AND P0, PT, R8, RZ, PT ;  /* 0x000000ff0800720b */ /* 0x000fe40003f0e000 */
[----:B------:R-:W-:Y:S02]  /*0360*/  FSETP.GEU.AND P1, PT, R10, RZ, PT ;  /* 0x000000ff0a00720b */ /* 0x000fe40003f2e000 */
[----:B------:R-:W-:Y:S02]  /*0370*/  FSEL R8, R8, RZ, P0 ;  /* 0x000000ff08087208 */ /* 0x000fe40000000000 */
[----:B------:R-:W-:Y:S01]  /*0380*/  FSEL R9, R10, RZ, P1 ;  /* 0x000000ff0a097208 */ /* 0x000fe20000800000 */
[----:B------:R-:W-:Y:S04]  /*0390*/  STG.E.64 desc[UR4][R2.64], R6 ;  /* 0x0000000602007986 */ /* 0x000fe8000c101b04 */
[----:B------:R-:W-:Y:S01]  /*03a0*/  STG.E.64 desc[UR4][R4.64], R8 ;  /* 0x0000000804007986 */ /* 0x000fe2000c101b04 */
[----:B------:R-:W-:Y:S05]  /*03b0*/  EXIT ;  /* 0x000000000000794d */ /* 0x000fea0003800000 */
.L_x_0:
[----:B------:R-:W-:-:S00]  /*03c0*/  BRA `(.L_x_0) ;  /* 0xfffffffc00fc7947 */ /* 0x000fc0000383ffff */
[----:B------:R-:W-:-:S00]  /*03d0*/  NOP ;  /* 0x0000000000007918 */ /* 0x000fc00000000000 */
        /* <DEDUP_REMOVED lines=10> */
.L_x_1:


//--------------------- .nv.global.init           --------------------------
	.section	.nv.global.init,"aw",@progbits
.nv.global.init:
	.type		_$_str,@object
	.size		_$_str,(_$_str_$_2 - _$_str)
_$_str:
        /*0000*/ 	.byte	0x5f, 0x5f, 0x43, 0x55, 0x44, 0x41, 0x5f, 0x46, 0x54, 0x5a, 0x00
	.type		_$_str_$_2,@object
	.size		_$_str_$_2,(.L_1 - _$_str_$_2)
_$_str_$_2:
        /*000b*/ 	.byte	0x5f, 0x5f, 0x43, 0x55, 0x44, 0x41, 0x5f, 0x50, 0x52, 0x45, 0x43, 0x5f, 0x53, 0x51, 0x52, 0x54
        /*001b*/ 	.byte	0x00
.L_1:


//--------------------- .nv.constant0.triton_poi_fused__native_batch_norm_legit_no_training_convolution_relu_3 --------------------------
	.section	.nv.constant0.triton_poi_fused__native_batch_norm_legit_no_training_convolution_relu_3,"a",@progbits
	.sectionflags	@""
	.align	4
.nv.constant0.triton_poi_fused__native_batch_norm_legit_no_training_convolution_relu_3:
	.zero		588
